	.headerflags	@"EF_CUDA_TEXMODE_UNIFIED EF_CUDA_64BIT_ADDRESS EF_CUDA_ACCELERATORS EF_CUDA_SM90 EF_CUDA_VIRTUAL_SM(EF_CUDA_SM90)"
	.elftype	@"ET_EXEC"


//--------------------- .nv.info                  --------------------------
	.section	.nv.info,"",@"SHT_CUDA_INFO"
	.align	4


	//----- nvinfo : EIATTR_REGCOUNT
	.align		4
        /*0000*/ 	.byte	0x04, 0x2f
        /*0002*/ 	.short	(.L_3 - .L_2)
	.align		4
.L_2:
        /*0004*/ 	.word	index@(triton_poi_fused__native_batch_norm_legit_no_training_16)
        /*0008*/ 	.word	0x00000018


	//----- nvinfo : EIATTR_MIN_STACK_SIZE
	.align		4
.L_3:
        /*000c*/ 	.byte	0x04, 0x12
        /*000e*/ 	.short	(.L_5 - .L_4)
	.align		4
.L_4:
        /*0010*/ 	.word	index@(triton_poi_fused__native_batch_norm_legit_no_training_16)
        /*0014*/ 	.word	0x00000000


	//----- nvinfo : EIATTR_FRAME_SIZE
	.align		4
.L_5:
        /*0018*/ 	.byte	0x04, 0x11
        /*001a*/ 	.short	(.L_7 - .L_6)
	.align		4
.L_6:
        /*001c*/ 	.word	index@(triton_poi_fused__native_batch_norm_legit_no_training_16)
        /*0020*/ 	.word	0x00000000


	//----- nvinfo : EIATTR_MIN_STACK_SIZE
	.align		4
.L_7:
        /*0024*/ 	.byte	0x04, 0x12
        /*0026*/ 	.short	(.L_9 - .L_8)
	.align		4
.L_8:
        /*0028*/ 	.word	index@(triton_poi_fused__native_batch_norm_legit_no_training_16)
        /*002c*/ 	.word	0x00000000
.L_9:


//--------------------- .nv.info.triton_poi_fused__native_batch_norm_legit_no_training_16 --------------------------
	.section	.nv.info.triton_poi_fused__native_batch_norm_legit_no_training_16,"",@"SHT_CUDA_INFO"
	.sectionflags	@""
	.align	4


	//----- nvinfo : EIATTR_CUDA_API_VERSION
	.align		4
        /*0000*/ 	.byte	0x04, 0x37
        /*0002*/ 	.short	(.L_11 - .L_10)
.L_10:
        /*0004*/ 	.word	0x0000007c


	//----- nvinfo : EIATTR_KPARAM_INFO
	.align		4
.L_11:
        /*0008*/ 	.byte	0x04, 0x17
        /*000a*/ 	.short	(.L_13 - .L_12)
.L_12:
        /*000c*/ 	.word	0x00000000
        /*0010*/ 	.short	0x0006
        /*0012*/ 	.short	0x0030
        /*0014*/ 	.byte	0x00, 0xf0, 0x11, 0x00


	//----- nvinfo : EIATTR_KPARAM_INFO
	.align		4
.L_13:
        /*0018*/ 	.byte	0x04, 0x17
        /*001a*/ 	.short	(.L_15 - .L_14)
.L_14:
        /*001c*/ 	.word	0x00000000
        /*0020*/ 	.short	0x0005
        /*0022*/ 	.short	0x0028
        /*0024*/ 	.byte	0x00, 0xf4, 0x21, 0x00


	//----- nvinfo : EIATTR_KPARAM_INFO
	.align		4
.L_15:
        /*0028*/ 	.byte	0x04, 0x17
        /*002a*/ 	.short	(.L_17 - .L_16)
.L_16:
        /*002c*/ 	.word	0x00000000
        /*0030*/ 	.short	0x0004
        /*0032*/ 	.short	0x0020
        /*0034*/ 	.byte	0x00, 0xf4, 0x21, 0x00


	//----- nvinfo : EIATTR_KPARAM_INFO
	.align		4
.L_17:
        /*0038*/ 	.byte	0x04, 0x17
        /*003a*/ 	.short	(.L_19 - .L_18)
.L_18:
        /*003c*/ 	.word	0x00000000
        /*0040*/ 	.short	0x0003
        /*0042*/ 	.short	0x0018
        /*0044*/ 	.byte	0x00, 0xf4, 0x21, 0x00


	//----- nvinfo : EIATTR_KPARAM_INFO
	.align		4
.L_19:
        /*0048*/ 	.byte	0x04, 0x17
        /*004a*/ 	.short	(.L_21 - .L_20)
.L_20:
        /*004c*/ 	.word	0x00000000
        /*0050*/ 	.short	0x0002
        /*0052*/ 	.short	0x0010
        /*0054*/ 	.byte	0x00, 0xf4, 0x21, 0x00


	//----- nvinfo : EIATTR_KPARAM_INFO
	.align		4
.L_21:
        /*0058*/ 	.byte	0x04, 0x17
        /*005a*/ 	.short	(.L_23 - .L_22)
.L_22:
        /*005c*/ 	.word	0x00000000
        /*0060*/ 	.short	0x0001
        /*0062*/ 	.short	0x0008
        /*0064*/ 	.byte	0x00, 0xf4, 0x21, 0x00


	//----- nvinfo : EIATTR_KPARAM_INFO
	.align		4
.L_23:
        /*0068*/ 	.byte	0x04, 0x17
        /*006a*/ 	.short	(.L_25 - .L_24)
.L_24:
        /*006c*/ 	.word	0x00000000
        /*0070*/ 	.short	0x0000
        /*0072*/ 	.short	0x0000
        /*0074*/ 	.byte	0x00, 0xf4, 0x21, 0x00


	//----- nvinfo : EIATTR_SPARSE_MMA_MASK
	.align		4
.L_25:
        /*0078*/ 	.byte	0x03, 0x50
        /*007a*/ 	.short	0x0000


	//----- nvinfo : EIATTR_MAXREG_COUNT
	.align		4
        /*007c*/ 	.byte	0x03, 0x1b
        /*007e*/ 	.short	0x00ff


	//----- nvinfo : EIATTR_EXIT_INSTR_OFFSETS
	.align		4
        /*0080*/ 	.byte	0x04, 0x1c
        /*0082*/ 	.short	(.L_27 - .L_26)


	//   ....[0]....
.L_26:
        /*0084*/ 	.word	0x000003e0


	//   ....[1]....
        /*0088*/ 	.word	0x00000400


	//----- nvinfo : EIATTR_REQNTID
	.align		4
.L_27:
        /*008c*/ 	.byte	0x04, 0x10
        /*008e*/ 	.short	(.L_29 - .L_28)
.L_28:
        /*0090*/ 	.word	0x00000080
        /*0094*/ 	.word	0x00000001
        /*0098*/ 	.word	0x00000001


	//----- nvinfo : EIATTR_CBANK_PARAM_SIZE
	.align		4
.L_29:
        /*009c*/ 	.byte	0x03, 0x19
        /*009e*/ 	.short	0x0034


	//----- nvinfo : EIATTR_PARAM_CBANK
	.align		4
        /*00a0*/ 	.byte	0x04, 0x0a
        /*00a2*/ 	.short	(.L_31 - .L_30)
	.align		4
.L_30:
        /*00a4*/ 	.word	index@(.nv.constant0.triton_poi_fused__native_batch_norm_legit_no_training_16)
        /*00a8*/ 	.short	0x0210
        /*00aa*/ 	.short	0x0034


	//----- nvinfo : EIATTR_SW_WAR
	.align		4
.L_31:
        /*00ac*/ 	.byte	0x04, 0x36
        /*00ae*/ 	.short	(.L_33 - .L_32)
.L_32:
        /*00b0*/ 	.word	0x00000008
.L_33:


//--------------------- .nv.callgraph             --------------------------
	.section	.nv.callgraph,"",@"SHT_CUDA_CALLGRAPH"
	.align	4
	.sectionentsize	8
	.align		4
        /*0000*/ 	.word	0x00000000
	.align		4
        /*0004*/ 	.word	0xffffffff
	.align		4
        /*0008*/ 	.word	0x00000000
	.align		4
        /*000c*/ 	.word	0xfffffffe
	.align		4
        /*0010*/ 	.word	0x00000000
	.align		4
        /*0014*/ 	.word	0xfffffffd
	.align		4
        /*0018*/ 	.word	0x00000000
	.align		4
        /*001c*/ 	.word	0xfffffffc


//--------------------- .nv.constant4             --------------------------
	.section	.nv.constant4,"a",@progbits
	.align	8
	.align		8
.nv.constant4:
        /*0000*/ 	.dword	_$_str
	.align		8
        /*0008*/ 	.dword	_$_str_$_2


//--------------------- .text.triton_poi_fused__native_batch_norm_legit_no_training_16 --------------------------
	.section	.text.triton_poi_fused__native_batch_norm_legit_no_training_16,"ax",@progbits
	.align	128
        .global         triton_poi_fused__native_batch_norm_legit_no_training_16
        .type           triton_poi_fused__native_batch_norm_legit_no_training_16,@function
        .size           triton_poi_fused__native_batch_norm_legit_no_training_16,(.L_x_1 - triton_poi_fused__native_batch_norm_legit_no_training_16)
        .other          triton_poi_fused__native_batch_norm_legit_no_training_16,@"STO_CUDA_ENTRY STV_DEFAULT"
triton_poi_fused__native_batch_norm_legit_no_training_16:
.text.triton_poi_fused__native_batch_norm_legit_no_training_16:
[----:B------:R-:W0:Y:S01]  /*0000*/  LDC R1, c[0x0][0x28] ;  /* 0x00000a00ff017b82 */ /* 0x000e220000000800 */
[----:B------:R-:W1:Y:S01]  /*0010*/  S2R R0, SR_TID.X ;  /* 0x0000000000007919 */ /* 0x000e620000002100 */
[----:B------:R-:W-:-:S06]  /*0020*/  HFMA2.MMA R2, -RZ, RZ, 0, 0 ;  /* 0x00000000ff027435 */ /* 0x000fcc00000001ff */
[----:B------:R-:W2:Y:S01]  /*0030*/  LDC.64 R10, c[0x0][0x220] ;  /* 0x00008800ff0a7b82 */ /* 0x000ea20000000a00 */
[----:B------:R-:W-:Y:S01]  /*0040*/  ULDC.64 UR4, c[0x0][0x208] ;  /* 0x0000820000047ab9 */ /* 0x000fe20000000a00 */
[----:B------:R-:W3:Y:S06]  /*0050*/  S2R R3, SR_CTAID.X ;  /* 0x0000000000037919 */ /* 0x000eec0000002500 */
[----:B------:R-:W4:Y:S08]  /*0060*/  LDC.64 R14, c[0x0][0x210] ;  /* 0x00008400ff0e7b82 */ /* 0x000f300000000a00 */
[----:B------:R-:W5:Y:S08]  /*0070*/  LDC.64 R16, c[0x0][0x218] ;  /* 0x00008600ff107b82 */ /* 0x000f700000000a00 */
[----:B------:R-:W5:Y:S01]  /*0080*/  LDC.64 R18, c[0x0][0x228] ;  /* 0x00008a00ff127b82 */ /* 0x000f620000000a00 */
[----:B-1----:R-:W-:-:S07]  /*0090*/  SHF.L.U32 R0, R0, 0x1, RZ ;  /* 0x0000000100007819 */ /* 0x002fce00000006ff */
[----:B------:R-:W1:Y:S01]  /*00a0*/  LDC.64 R20, c[0x0][0x230] ;  /* 0x00008c00ff147b82 */ /* 0x000e620000000a00 */
[----:B------:R-:W-:-:S04]  /*00b0*/  LOP3.LUT R0, R0, 0xfe, RZ, 0xc0, !PT ;  /* 0x000000fe00007812 */ /* 0x000fc800078ec0ff */
[----:B---3--:R-:W-:-:S04]  /*00c0*/  LEA R3, R3, R0, 0x8 ;  /* 0x0000000003037211 */ /* 0x008fc800078e40ff */
[C---:B------:R-:W-:Y:S01]  /*00d0*/  ISETP.GE.AND P4, PT, R3.reuse, 0xb600, PT ;  /* 0x0000b6000300780c */ /* 0x040fe20003f86270 */
[----:B------:R-:W-:-:S05]  /*00e0*/  IMAD.HI R0, R3, -0x4bf4bf4b, R2 ;  /* 0xb40b40b503007827 */ /* 0x000fca00078e0202 */
[----:B------:R-:W-:-:S04]  /*00f0*/  SHF.R.U32.HI R5, RZ, 0x1f, R0 ;  /* 0x0000001fff057819 */ /* 0x000fc80000011600 */
[----:B------:R-:W-:-:S05]  /*0100*/  LEA.HI.SX32 R5, R0, R5, 0x17 ;  /* 0x0000000500057211 */ /* 0x000fca00078fbaff */
[----:B------:R-:W-:Y:S01]  /*0110*/  IMAD R13, R5, -0x2d8, R3 ;  /* 0xfffffd28050d7824 */ /* 0x000fe200078e0203 */
[----:B------:R-:W-:-:S03]  /*0120*/  CS2R R4, SRZ ;  /* 0x0000000000047805 */ /* 0x000fc6000001ff00 */
[----:B--2---:R-:W-:-:S05]  /*0130*/  IMAD.WIDE R10, R13, 0x4, R10 ;  /* 0x000000040d0a7825 */ /* 0x004fca00078e020a */
[----:B------:R2:W3:Y:S01]  /*0140*/  @!P4 LDG.E.EL.64 R4, desc[UR4][R10.64] ;  /* 0x000000040a04c981 */ /* 0x0004e2000c2e1b00 */
[----:B------:R-:W-:Y:S02]  /*0150*/  CS2R R6, SRZ ;  /* 0x0000000000067805 */ /* 0x000fe4000001ff00 */
[----:B------:R-:W-:Y:S01]  /*0160*/  CS2R R8, SRZ ;  /* 0x0000000000087805 */ /* 0x000fe2000001ff00 */
[----:B----4-:R-:W-:-:S04]  /*0170*/  IMAD.WIDE R14, R3, 0x4, R14 ;  /* 0x00000004030e7825 */ /* 0x010fc800078e020e */
[C---:B-----5:R-:W-:Y:S01]  /*0180*/  IMAD.WIDE R16, R13.reuse, 0x4, R16 ;  /* 0x000000040d107825 */ /* 0x060fe200078e0210 */
[----:B------:R-:W4:Y:S01]  /*0190*/  @!P4 LDG.E.64 R6, desc[UR4][R14.64] ;  /* 0x000000040e06c981 */ /* 0x000f22000c1e1b00 */
[----:B--2---:R-:W-:Y:S02]  /*01a0*/  CS2R R10, SRZ ;  /* 0x00000000000a7805 */ /* 0x004fe4000001ff00 */
[C---:B0-----:R-:W-:Y:S01]  /*01b0*/  IMAD.WIDE R18, R13.reuse, 0x4, R18 ;  /* 0x000000040d127825 */ /* 0x041fe200078e0212 */
[----:B------:R0:W4:Y:S03]  /*01c0*/  @!P4 LDG.E.EL.64 R8, desc[UR4][R16.64] ;  /* 0x000000041008c981 */ /* 0x000126000c2e1b00 */
[----:B-1----:R-:W-:Y:S01]  /*01d0*/  IMAD.WIDE R20, R13, 0x4, R20 ;  /* 0x000000040d147825 */ /* 0x002fe200078e0214 */
[----:B------:R-:W-:-:S04]  /*01e0*/  CS2R R12, SRZ ;  /* 0x00000000000c7805 */ /* 0x000fc8000001ff00 */
[----:B------:R-:W2:Y:S04]  /*01f0*/  @!P4 LDG.E.EL.64 R10, desc[UR4][R20.64] ;  /* 0x00000004140ac981 */ /* 0x000ea8000c2e1b00 */
[----:B------:R-:W2:Y:S01]  /*0200*/  @!P4 LDG.E.EL.64 R12, desc[UR4][R18.64] ;  /* 0x00000004120cc981 */ /* 0x000ea2000c2e1b00 */
[----:B0-----:R-:W-:Y:S01]  /*0210*/  MOV R17, 0x3e800000 ;  /* 0x3e80000000117802 */ /* 0x001fe20000000f00 */
[----:B---3--:R-:W-:Y:S01]  /*0220*/  FADD R4, R4, 9.9999997473787516356e-06 ;  /* 0x3727c5ac04047421 */ /* 0x008fe20000000000 */
[----:B------:R-:W-:-:S03]  /*0230*/  FADD R0, R5, 9.9999997473787516356e-06 ;  /* 0x3727c5ac05007421 */ /* 0x000fc60000000000 */
[----:B------:R0:W1:Y:S08]  /*0240*/  MUFU.SQRT R2, R4 ;  /* 0x0000000400027308 */ /* 0x0000700000002000 */
[----:B------:R-:W3:Y:S01]  /*0250*/  MUFU.SQRT R14, R0 ;  /* 0x00000000000e7308 */ /* 0x000ee20000002000 */
[----:B0-----:R-:W0:Y:S01]  /*0260*/  LDC.64 R4, c[0x0][0x238] ;  /* 0x00008e00ff047b82 */ /* 0x001e220000000a00 */
[----:B-1----:R-:W-:-:S02]  /*0270*/  FSETP.GT.AND P0, PT, R2, 8.50705917302346158658e+37, PT ;  /* 0x7e8000000200780b */ /* 0x002fc40003f04000 */
[----:B------:R-:W-:Y:S02]  /*0280*/  FSETP.GEU.AND P2, PT, R2, 1.175494350822287508e-38, PT ;  /* 0x008000000200780b */ /* 0x000fe40003f4e000 */
[C---:B---3--:R-:W-:Y:S02]  /*0290*/  FSETP.GT.AND P1, PT, R14.reuse, 8.50705917302346158658e+37, PT ;  /* 0x7e8000000e00780b */ /* 0x048fe40003f24000 */
[----:B------:R-:W-:-:S07]  /*02a0*/  FSETP.GEU.AND P3, PT, R14, 1.175494350822287508e-38, PT ;  /* 0x008000000e00780b */ /* 0x000fce0003f6e000 */
[----:B------:R-:W-:-:S04]  /*02b0*/  @P0 FMUL R2, R2, 0.25 ;  /* 0x3e80000002020820 */ /* 0x000fc80000400000 */
[----:B------:R-:W-:Y:S01]  /*02c0*/  @!P2 FMUL R2, R2, 16777216 ;  /* 0x4b8000000202a820 */ /* 0x000fe20000400000 */
[----:B------:R-:W-:-:S04]  /*02d0*/  @P1 FMUL R14, R14, 0.25 ;  /* 0x3e8000000e0e1820 */ /* 0x000fc80000400000 */
[----:B------:R-:W-:Y:S01]  /*02e0*/  @!P3 FMUL R14, R14, 16777216 ;  /* 0x4b8000000e0eb820 */ /* 0x000fe20000400000 */
[----:B------:R-:W1:Y:S01]  /*02f0*/  MUFU.RCP R2, R2 ;  /* 0x0000000200027308 */ /* 0x000e620000001000 */
[----:B------:R-:W-:-:S07]  /*0300*/  FSEL R15, R17, 1, P0 ;  /* 0x3f800000110f7808 */ /* 0x000fce0000000000 */
[----:B------:R-:W3:Y:S01]  /*0310*/  MUFU.RCP R14, R14 ;  /* 0x0000000e000e7308 */ /* 0x000ee20000001000 */
[----:B------:R-:W-:Y:S01]  /*0320*/  FSEL R17, R17, 1, P1 ;  /* 0x3f80000011117808 */ /* 0x000fe20000800000 */
[----:B------:R-:W-:-:S04]  /*0330*/  @!P2 FMUL R15, R15, 16777216 ;  /* 0x4b8000000f0fa820 */ /* 0x000fc80000400000 */
[----:B------:R-:W-:Y:S01]  /*0340*/  @!P3 FMUL R17, R17, 16777216 ;  /* 0x4b8000001111b820 */ /* 0x000fe20000400000 */
[----:B----4-:R-:W-:Y:S01]  /*0350*/  FADD R7, -R9, R7 ;  /* 0x0000000709077221 */ /* 0x010fe20000000100 */
[----:B------:R-:W-:Y:S01]  /*0360*/  FADD R6, -R8, R6 ;  /* 0x0000000608067221 */ /* 0x000fe20000000100 */
[----:B-1----:R-:W-:Y:S01]  /*0370*/  FMUL R15, R2, R15 ;  /* 0x0000000f020f7220 */ /* 0x002fe20000400000 */
[----:B---3--:R-:W-:-:S03]  /*0380*/  FMUL R0, R14, R17 ;  /* 0x000000110e007220 */ /* 0x008fc60000400000 */
[----:B------:R-:W-:Y:S01]  /*0390*/  FMUL R15, R6, R15 ;  /* 0x0000000f060f7220 */ /* 0x000fe20000400000 */
[----:B------:R-:W-:Y:S01]  /*03a0*/  FMUL R0, R7, R0 ;  /* 0x0000000007007220 */ /* 0x000fe20000400000 */
[----:B0-----:R-:W-:-:S04]  /*03b0*/  IMAD.WIDE R4, R3, 0x4, R4 ;  /* 0x0000000403047825 */ /* 0x001fc800078e0204 */
[----:B--2---:R-:W-:Y:S01]  /*03c0*/  FFMA R10, R15, R12, R10 ;  /* 0x0000000c0f0a7223 */ /* 0x004fe2000000000a */
[----:B------:R-:W-:Y:S01]  /*03d0*/  FFMA R11, R0, R13, R11 ;  /* 0x0000000d000b7223 */ /* 0x000fe2000000000b */
[----:B------:R-:W-:Y:S06]  /*03e0*/  @P4 EXIT ;  /* 0x000000000000494d */ /* 0x000fec0003800000 */
[----:B------:R-:W-:Y:S01]  /*03f0*/  STG.E.64 desc[UR4][R4.64], R10 ;  /* 0x0000000a04007986 */ /* 0x000fe2000c101b04 */
[----:B------:R-:W-:Y:S05]  /*0400*/  EXIT ;  /* 0x000000000000794d */ /* 0x000fea0003800000 */
.L_x_0:
[----:B------:R-:W-:-:S00]  /*0410*/  BRA `(.L_x_0) ;  /* 0xfffffffc00fc7947 */ /* 0x000fc0000383ffff */
[----:B------:R-:W-:-:S00]  /*0420*/  NOP ;  /* 0x0000000000007918 */ /* 0x000fc00000000000 */
        /* <DEDUP_REMOVED lines=13> */
.L_x_1:


//--------------------- .nv.global.init           --------------------------
	.section	.nv.global.init,"aw",@progbits
.nv.global.init:
	.type		_$_str,@object
	.size		_$_str,(_$_str_$_2 - _$_str)
_$_str:
        /*0000*/ 	.byte	0x5f, 0x5f, 0x43, 0x55, 0x44, 0x41, 0x5f, 0x46, 0x54, 0x5a, 0x00
	.type		_$_str_$_2,@object
	.size		_$_str_$_2,(.L_1 - _$_str_$_2)
_$_str_$_2:
        /*000b*/ 	.byte	0x5f, 0x5f, 0x43, 0x55, 0x44, 0x41, 0x5f, 0x50, 0x52, 0x45, 0x43, 0x5f, 0x53, 0x51, 0x52, 0x54
        /*001b*/ 	.byte	0x00
.L_1:


//--------------------- .nv.constant0.triton_poi_fused__native_batch_norm_legit_no_training_16 --------------------------
	.section	.nv.constant0.triton_poi_fused__native_batch_norm_legit_no_training_16,"a",@progbits
	.sectionflags	@""
	.align	4
.nv.constant0.triton_poi_fused__native_batch_norm_legit_no_training_16:
	.zero		580
